//
// Generated by NVIDIA NVVM Compiler
//
// Compiler Build ID: CL-36424714
// Cuda compilation tools, release 13.0, V13.0.88
// Based on NVVM 20.0.0
//

.version 9.0
.target sm_100
.address_size 64

	// .globl	default_function_kernel_1

.visible .entry default_function_kernel_1(
	.param .u64 .ptr .align 1 default_function_kernel_1_param_0,
	.param .u64 .ptr .align 1 default_function_kernel_1_param_1,
	.param .u64 .ptr .align 1 default_function_kernel_1_param_2
)
.maxntid 8
{
	.reg .pred 	%p<29>;
	.reg .b32 	%r<45>;
	.reg .b32 	%f<91>;
	.reg .b64 	%rd<12>;

	ld.param.u64 	%rd1, [default_function_kernel_1_param_0];
	ld.param.u64 	%rd2, [default_function_kernel_1_param_1];
	ld.param.u64 	%rd3, [default_function_kernel_1_param_2];
	cvta.to.global.u64 	%rd4, %rd3;
	cvta.to.global.u64 	%rd5, %rd2;
	mov.u32 	%r22, %ctaid.x;
	shl.b32 	%r23, %r22, 3;
	mov.u32 	%r24, %tid.x;
	or.b32  	%r1, %r23, %r24;
	mul.wide.u32 	%rd6, %r1, 4;
	add.s64 	%rd7, %rd5, %rd6;
	ld.global.nc.f32 	%f1, [%rd7];
	add.s64 	%rd8, %rd4, %rd6;
	ld.global.nc.f32 	%f38, [%rd8];
	abs.f32 	%f2, %f38;
	abs.f32 	%f3, %f1;
	setp.lt.f32 	%p1, %f3, %f2;
	mov.f32 	%f87, %f3;
	@%p1 bra 	$L__BB0_12;
	mul.f32 	%f4, %f2, 0f4B000000;
	setp.gtu.f32 	%p2, %f3, %f4;
	@%p2 bra 	$L__BB0_8;
	div.approx.f32 	%f39, %f3, %f2;
	cvt.rzi.f32.f32 	%f85, %f39;
	neg.f32 	%f6, %f2;
	fma.rn.f32 	%f7, %f6, %f85, %f3;
	mov.b32 	%r2, %f7;
	mov.b32 	%r25, %f2;
	setp.lt.u32 	%p3, %r2, %r25;
	@%p3 bra 	$L__BB0_7;
	setp.lt.u32 	%p4, %r2, -2147483647;
	@%p4 bra 	$L__BB0_5;
	add.f32 	%f44, %f85, 0fBF800000;
	setp.lt.f32 	%p7, %f7, %f6;
	add.f32 	%f45, %f44, 0fBF800000;
	selp.f32 	%f85, %f45, %f44, %p7;
	bra.uni 	$L__BB0_7;
$L__BB0_5:
	add.f32 	%f85, %f85, 0f3F800000;
	add.f32 	%f40, %f2, %f2;
	setp.ltu.f32 	%p5, %f7, %f40;
	@%p5 bra 	$L__BB0_7;
	add.f32 	%f41, %f85, 0f3F800000;
	fma.rn.f32 	%f42, %f2, 0fC0400000, %f7;
	setp.ge.f32 	%p6, %f42, 0f00000000;
	add.f32 	%f43, %f41, 0f3F800000;
	selp.f32 	%f85, %f43, %f41, %p6;
$L__BB0_7:
	fma.rn.f32 	%f87, %f6, %f85, %f3;
	bra.uni 	$L__BB0_12;
$L__BB0_8:
	mov.b32 	%r3, %f3;
	mov.b32 	%r26, %f4;
	and.b32  	%r4, %r26, -8388608;
	and.b32  	%r27, %r3, 8388607;
	or.b32  	%r41, %r27, 1065353216;
	and.b32  	%r28, %r26, 8388607;
	or.b32  	%r6, %r28, 1065353216;
	mov.b32 	%f86, %r41;
	sub.s32 	%r29, %r3, %r4;
	add.s32 	%r30, %r29, 192937984;
	and.b32  	%r42, %r30, -8388608;
	setp.eq.s32 	%p8, %r42, 0;
	@%p8 bra 	$L__BB0_11;
	mov.b32 	%f46, %r6;
	rcp.approx.ftz.f32 	%f14, %f46;
	neg.f32 	%f15, %f46;
$L__BB0_10:
	min.u32 	%r31, %r42, 192937984;
	add.s32 	%r32, %r41, %r31;
	mov.b32 	%f47, %r32;
	mul.f32 	%f48, %f14, %f47;
	fma.rn.f32 	%f49, %f15, %f48, %f47;
	fma.rn.f32 	%f50, %f49, %f14, %f48;
	fma.rn.f32 	%f51, %f15, %f50, %f47;
	fma.rz.f32 	%f52, %f51, %f14, %f50;
	cvt.rzi.f32.f32 	%f53, %f52;
	fma.rn.f32 	%f86, %f15, %f53, %f47;
	sub.s32 	%r42, %r42, %r31;
	mov.b32 	%r41, %f86;
	setp.ne.s32 	%p9, %r42, 0;
	setp.ne.s32 	%p10, %r41, 0;
	and.pred  	%p11, %p9, %p10;
	@%p11 bra 	$L__BB0_10;
$L__BB0_11:
	mov.b32 	%f55, %r4;
	setp.leu.f32 	%p12, %f2, 0f00000000;
	setp.gt.u32 	%p13, %r3, 2139095039;
	selp.f32 	%f56, 0f7FFFFFFF, %f55, %p13;
	selp.f32 	%f57, 0f7FFFFFFF, %f56, %p12;
	mul.f32 	%f58, %f86, 0f34000000;
	mul.f32 	%f87, %f57, %f58;
$L__BB0_12:
	abs.f32 	%f59, %f87;
	setp.nan.f32 	%p14, %f59, %f59;
	copysign.f32 	%f60, %f1, %f87;
	selp.f32 	%f61, %f87, %f60, %p14;
	div.rn.f32 	%f20, %f1, %f61;
	abs.f32 	%f90, %f20;
	setp.lt.f32 	%p15, %f90, %f3;
	@%p15 bra 	$L__BB0_24;
	mul.f32 	%f22, %f3, 0f4B000000;
	setp.gtu.f32 	%p16, %f90, %f22;
	@%p16 bra 	$L__BB0_20;
	div.approx.f32 	%f62, %f90, %f3;
	cvt.rzi.f32.f32 	%f88, %f62;
	neg.f32 	%f24, %f3;
	fma.rn.f32 	%f25, %f24, %f88, %f90;
	mov.b32 	%r12, %f25;
	mov.b32 	%r33, %f3;
	setp.lt.u32 	%p17, %r12, %r33;
	@%p17 bra 	$L__BB0_19;
	setp.lt.u32 	%p18, %r12, -2147483647;
	@%p18 bra 	$L__BB0_17;
	add.f32 	%f67, %f88, 0fBF800000;
	setp.lt.f32 	%p21, %f25, %f24;
	add.f32 	%f68, %f67, 0fBF800000;
	selp.f32 	%f88, %f68, %f67, %p21;
	bra.uni 	$L__BB0_19;
$L__BB0_17:
	add.f32 	%f88, %f88, 0f3F800000;
	add.f32 	%f63, %f3, %f3;
	setp.ltu.f32 	%p19, %f25, %f63;
	@%p19 bra 	$L__BB0_19;
	add.f32 	%f64, %f88, 0f3F800000;
	fma.rn.f32 	%f65, %f3, 0fC0400000, %f25;
	setp.ge.f32 	%p20, %f65, 0f00000000;
	add.f32 	%f66, %f64, 0f3F800000;
	selp.f32 	%f88, %f66, %f64, %p20;
$L__BB0_19:
	fma.rn.f32 	%f90, %f24, %f88, %f90;
	bra.uni 	$L__BB0_24;
$L__BB0_20:
	mov.b32 	%r13, %f90;
	mov.b32 	%r34, %f22;
	and.b32  	%r14, %r34, -8388608;
	and.b32  	%r35, %r13, 8388607;
	or.b32  	%r43, %r35, 1065353216;
	and.b32  	%r36, %r34, 8388607;
	or.b32  	%r16, %r36, 1065353216;
	mov.b32 	%f89, %r43;
	sub.s32 	%r37, %r13, %r14;
	and.b32  	%r38, %r37, -8388608;
	add.s32 	%r44, %r38, 192937984;
	setp.eq.s32 	%p22, %r44, 0;
	@%p22 bra 	$L__BB0_23;
	mov.b32 	%f69, %r16;
	rcp.approx.ftz.f32 	%f32, %f69;
	neg.f32 	%f33, %f69;
$L__BB0_22:
	min.u32 	%r39, %r44, 192937984;
	add.s32 	%r40, %r43, %r39;
	mov.b32 	%f70, %r40;
	mul.f32 	%f71, %f32, %f70;
	fma.rn.f32 	%f72, %f33, %f71, %f70;
	fma.rn.f32 	%f73, %f72, %f32, %f71;
	fma.rn.f32 	%f74, %f33, %f73, %f70;
	fma.rz.f32 	%f75, %f74, %f32, %f73;
	cvt.rzi.f32.f32 	%f76, %f75;
	fma.rn.f32 	%f89, %f33, %f76, %f70;
	sub.s32 	%r44, %r44, %r39;
	mov.b32 	%r43, %f89;
	setp.ne.s32 	%p23, %r44, 0;
	setp.ne.s32 	%p24, %r43, 0;
	and.pred  	%p25, %p23, %p24;
	@%p25 bra 	$L__BB0_22;
$L__BB0_23:
	mov.b32 	%f78, %r14;
	setp.leu.f32 	%p26, %f3, 0f00000000;
	setp.gt.u32 	%p27, %r13, 2139095039;
	selp.f32 	%f79, 0f7FFFFFFF, %f78, %p27;
	selp.f32 	%f80, 0f7FFFFFFF, %f79, %p26;
	mul.f32 	%f81, %f89, 0f34000000;
	mul.f32 	%f90, %f80, %f81;
$L__BB0_24:
	cvta.to.global.u64 	%rd9, %rd1;
	abs.f32 	%f82, %f90;
	setp.nan.f32 	%p28, %f82, %f82;
	copysign.f32 	%f83, %f20, %f90;
	selp.f32 	%f84, %f90, %f83, %p28;
	add.s64 	%rd11, %rd9, %rd6;
	st.global.f32 	[%rd11], %f84;
	ret;

}
	// .globl	default_function_kernel
.visible .entry default_function_kernel(
	.param .u64 .ptr .align 1 default_function_kernel_param_0,
	.param .u64 .ptr .align 1 default_function_kernel_param_1,
	.param .u64 .ptr .align 1 default_function_kernel_param_2
)
.maxntid 16
{
	.reg .b32 	%r<5>;
	.reg .b32 	%f<4>;
	.reg .b64 	%rd<11>;

	ld.param.u64 	%rd1, [default_function_kernel_param_0];
	ld.param.u64 	%rd2, [default_function_kernel_param_1];
	ld.param.u64 	%rd3, [default_function_kernel_param_2];
	cvta.to.global.u64 	%rd4, %rd1;
	cvta.to.global.u64 	%rd5, %rd3;
	cvta.to.global.u64 	%rd6, %rd2;
	mov.u32 	%r1, %ctaid.x;
	shl.b32 	%r2, %r1, 4;
	mov.u32 	%r3, %tid.x;
	or.b32  	%r4, %r2, %r3;
	mul.wide.u32 	%rd7, %r4, 4;
	add.s64 	%rd8, %rd6, %rd7;
	ld.global.nc.f32 	%f1, [%rd8];
	add.s64 	%rd9, %rd5, %rd7;
	ld.global.nc.f32 	%f2, [%rd9];
	div.rn.f32 	%f3, %f1, %f2;
	add.s64 	%rd10, %rd4, %rd7;
	st.global.f32 	[%rd10], %f3;
	ret;

}


// ===== COMPILED SASS (sm_100) =====

	.target	sm_100

	.elftype	@"ET_EXEC"


//--------------------- .note.nv.tkinfo           --------------------------
	.section	.note.nv.tkinfo,"",@"SHT_NOTE"
	.sectionflags	@"SHF_NOTE_NV_TKINFO"
	.tkinfo
        /*0018*/ 	.word	0x00000002
        /*0030*/ 	.string	""
        /*0030*/ 	.string	"ptxas"
        /*0030*/ 	.string	"Cuda compilation tools, release 13.0, V13.0.88"
        /*0030*/ 	.string	"Build cuda_13.0.r13.0/compiler.36424714_0"
        /*0030*/ 	.string	"-arch sm_100 -m 64 "



//--------------------- .note.nv.cuinfo           --------------------------
	.section	.note.nv.cuinfo,"",@"SHT_NOTE"
	.sectionflags	@"SHF_NOTE_NV_CUINFO"
        /*0018*/ 	.short	0x0002
        /*001a*/ 	.short	0x0064
        /*001c*/ 	.short	0x0082
	.zero		2


//--------------------- .nv.info                  --------------------------
	.section	.nv.info,"",@"SHT_CUDA_INFO"
	.align	4


	//----- nvinfo : EIATTR_REGCOUNT
	.align		4
        /*0000*/ 	.byte	0x04, 0x2f
        /*0002*/ 	.short	(.L_1 - .L_0)
	.align		4
.L_0:
        /*0004*/ 	.word	index@(default_function_kernel_1)
        /*0008*/ 	.word	0x00000011


	//----- nvinfo : EIATTR_FRAME_SIZE
	.align		4
.L_1:
        /*000c*/ 	.byte	0x04, 0x11
        /*000e*/ 	.short	(.L_3 - .L_2)
	.align		4
.L_2:
        /*0010*/ 	.word	index@($__internal_1_$__cuda_sm3x_div_rn_noftz_f32_slowpath)
        /*0014*/ 	.word	0x00000000


	//----- nvinfo : EIATTR_FRAME_SIZE
	.align		4
.L_3:
        /*0018*/ 	.byte	0x04, 0x11
        /*001a*/ 	.short	(.L_5 - .L_4)
	.align		4
.L_4:
        /*001c*/ 	.word	index@(default_function_kernel_1)
        /*0020*/ 	.word	0x00000000


	//----- nvinfo : EIATTR_REGCOUNT
	.align		4
.L_5:
        /*0024*/ 	.byte	0x04, 0x2f
        /*0026*/ 	.short	(.L_7 - .L_6)
	.align		4
.L_6:
        /*0028*/ 	.word	index@(default_function_kernel)
        /*002c*/ 	.word	0x00000010


	//----- nvinfo : EIATTR_FRAME_SIZE
	.align		4
.L_7:
        /*0030*/ 	.byte	0x04, 0x11
        /*0032*/ 	.short	(.L_9 - .L_8)
	.align		4
.L_8:
        /*0034*/ 	.word	index@($__internal_0_$__cuda_sm3x_div_rn_noftz_f32_slowpath)
        /*0038*/ 	.word	0x00000000


	//----- nvinfo : EIATTR_FRAME_SIZE
	.align		4
.L_9:
        /*003c*/ 	.byte	0x04, 0x11
        /*003e*/ 	.short	(.L_11 - .L_10)
	.align		4
.L_10:
        /*0040*/ 	.word	index@(default_function_kernel)
        /*0044*/ 	.word	0x00000000


	//----- nvinfo : EIATTR_MIN_STACK_SIZE
	.align		4
.L_11:
        /*0048*/ 	.byte	0x04, 0x12
        /*004a*/ 	.short	(.L_13 - .L_12)
	.align		4
.L_12:
        /*004c*/ 	.word	index@(default_function_kernel)
        /*0050*/ 	.word	0x00000000


	//----- nvinfo : EIATTR_MIN_STACK_SIZE
	.align		4
.L_13:
        /*0054*/ 	.byte	0x04, 0x12
        /*0056*/ 	.short	(.L_15 - .L_14)
	.align		4
.L_14:
        /*0058*/ 	.word	index@(default_function_kernel_1)
        /*005c*/ 	.word	0x00000000
.L_15:


//--------------------- .nv.compat                --------------------------
	.section	.nv.compat,"",@"SHT_CUDA_COMPAT_INFO"
	.align	4
        /*0000*/ 	.byte	0x02, 0x09, 0x00, 0x00, 0x02, 0x02, 0x01, 0x00, 0x02, 0x05, 0x05, 0x00, 0x03, 0x07, 0x01, 0x01
        /*0010*/ 	.byte	0x02, 0x03, 0x00, 0x00, 0x02, 0x06, 0x01, 0x00, 0x04, 0x0b, 0x08, 0x00, 0x01, 0x00, 0x00, 0x00
        /*0020*/ 	.byte	0x00, 0x00, 0x00, 0x00


//--------------------- .nv.info.default_function_kernel --------------------------
	.section	.nv.info.default_function_kernel,"",@"SHT_CUDA_INFO"
	.sectionflags	@""
	.align	4


	//----- nvinfo : EIATTR_CUDA_API_VERSION
	.align		4
        /*0000*/ 	.byte	0x04, 0x37
        /*0002*/ 	.short	(.L_17 - .L_16)
.L_16:
        /*0004*/ 	.word	0x00000082


	//----- nvinfo : EIATTR_KPARAM_INFO
	.align		4
.L_17:
        /*0008*/ 	.byte	0x04, 0x17
        /*000a*/ 	.short	(.L_19 - .L_18)
.L_18:
        /*000c*/ 	.word	0x00000000
        /*0010*/ 	.short	0x0002
        /*0012*/ 	.short	0x0010
        /*0014*/ 	.byte	0x00, 0xf5, 0x21, 0x00


	//----- nvinfo : EIATTR_KPARAM_INFO
	.align		4
.L_19:
        /*0018*/ 	.byte	0x04, 0x17
        /*001a*/ 	.short	(.L_21 - .L_20)
.L_20:
        /*001c*/ 	.word	0x00000000
        /*0020*/ 	.short	0x0001
        /*0022*/ 	.short	0x0008
        /*0024*/ 	.byte	0x00, 0xf5, 0x21, 0x00


	//----- nvinfo : EIATTR_KPARAM_INFO
	.align		4
.L_21:
        /*0028*/ 	.byte	0x04, 0x17
        /*002a*/ 	.short	(.L_23 - .L_22)
.L_22:
        /*002c*/ 	.word	0x00000000
        /*0030*/ 	.short	0x0000
        /*0032*/ 	.short	0x0000
        /*0034*/ 	.byte	0x00, 0xf5, 0x21, 0x00


	//----- nvinfo : EIATTR_SPARSE_MMA_MASK
	.align		4
.L_23:
        /*0038*/ 	.byte	0x03, 0x50
        /*003a*/ 	.short	0x0000


	//----- nvinfo : EIATTR_MAXREG_COUNT
	.align		4
        /*003c*/ 	.byte	0x03, 0x1b
        /*003e*/ 	.short	0x00ff


	//----- nvinfo : EIATTR_MERCURY_ISA_VERSION
	.align		4
        /*0040*/ 	.byte	0x03, 0x5f
        /*0042*/ 	.short	0x0101


	//----- nvinfo : EIATTR_VRC_CTA_INIT_COUNT
	.align		4
        /*0044*/ 	.byte	0x02, 0x4a
	.zero		1
	.zero		1


	//----- nvinfo : EIATTR_EXIT_INSTR_OFFSETS
	.align		4
        /*0048*/ 	.byte	0x04, 0x1c
        /*004a*/ 	.short	(.L_25 - .L_24)


	//   ....[0]....
.L_24:
        /*004c*/ 	.word	0x000001c0


	//----- nvinfo : EIATTR_MAX_THREADS
	.align		4
.L_25:
        /*0050*/ 	.byte	0x04, 0x05
        /*0052*/ 	.short	(.L_27 - .L_26)
.L_26:
        /*0054*/ 	.word	0x00000010
        /*0058*/ 	.word	0x00000001
        /*005c*/ 	.word	0x00000001


	//----- nvinfo : EIATTR_CRS_STACK_SIZE
	.align		4
.L_27:
        /*0060*/ 	.byte	0x04, 0x1e
        /*0062*/ 	.short	(.L_29 - .L_28)
.L_28:
        /*0064*/ 	.word	0x00000000


	//----- nvinfo : EIATTR_CBANK_PARAM_SIZE
	.align		4
.L_29:
        /*0068*/ 	.byte	0x03, 0x19
        /*006a*/ 	.short	0x0018


	//----- nvinfo : EIATTR_PARAM_CBANK
	.align		4
        /*006c*/ 	.byte	0x04, 0x0a
        /*006e*/ 	.short	(.L_31 - .L_30)
	.align		4
.L_30:
        /*0070*/ 	.word	index@(.nv.constant0.default_function_kernel)
        /*0074*/ 	.short	0x0380
        /*0076*/ 	.short	0x0018


	//----- nvinfo : EIATTR_SW_WAR
	.align		4
.L_31:
        /*0078*/ 	.byte	0x04, 0x36
        /*007a*/ 	.short	(.L_33 - .L_32)
.L_32:
        /*007c*/ 	.word	0x00000008
.L_33:


//--------------------- .nv.info.default_function_kernel_1 --------------------------
	.section	.nv.info.default_function_kernel_1,"",@"SHT_CUDA_INFO"
	.sectionflags	@""
	.align	4


	//----- nvinfo : EIATTR_CUDA_API_VERSION
	.align		4
        /*0000*/ 	.byte	0x04, 0x37
        /*0002*/ 	.short	(.L_35 - .L_34)
.L_34:
        /*0004*/ 	.word	0x00000082


	//----- nvinfo : EIATTR_KPARAM_INFO
	.align		4
.L_35:
        /*0008*/ 	.byte	0x04, 0x17
        /*000a*/ 	.short	(.L_37 - .L_36)
.L_36:
        /*000c*/ 	.word	0x00000000
        /*0010*/ 	.short	0x0002
        /*0012*/ 	.short	0x0010
        /*0014*/ 	.byte	0x00, 0xf5, 0x21, 0x00


	//----- nvinfo : EIATTR_KPARAM_INFO
	.align		4
.L_37:
        /*0018*/ 	.byte	0x04, 0x17
        /*001a*/ 	.short	(.L_39 - .L_38)
.L_38:
        /*001c*/ 	.word	0x00000000
        /*0020*/ 	.short	0x0001
        /*0022*/ 	.short	0x0008
        /*0024*/ 	.byte	0x00, 0xf5, 0x21, 0x00


	//----- nvinfo : EIATTR_KPARAM_INFO
	.align		4
.L_39:
        /*0028*/ 	.byte	0x04, 0x17
        /*002a*/ 	.short	(.L_41 - .L_40)
.L_40:
        /*002c*/ 	.word	0x00000000
        /*0030*/ 	.short	0x0000
        /*0032*/ 	.short	0x0000
        /*0034*/ 	.byte	0x00, 0xf5, 0x21, 0x00


	//----- nvinfo : EIATTR_SPARSE_MMA_MASK
	.align		4
.L_41:
        /*0038*/ 	.byte	0x03, 0x50
        /*003a*/ 	.short	0x0000


	//----- nvinfo : EIATTR_MAXREG_COUNT
	.align		4
        /*003c*/ 	.byte	0x03, 0x1b
        /*003e*/ 	.short	0x00ff


	//----- nvinfo : EIATTR_MERCURY_ISA_VERSION
	.align		4
        /*0040*/ 	.byte	0x03, 0x5f
        /*0042*/ 	.short	0x0101


	//----- nvinfo : EIATTR_VRC_CTA_INIT_COUNT
	.align		4
        /*0044*/ 	.byte	0x02, 0x4a
	.zero		1
	.zero		1


	//----- nvinfo : EIATTR_EXIT_INSTR_OFFSETS
	.align		4
        /*0048*/ 	.byte	0x04, 0x1c
        /*004a*/ 	.short	(.L_43 - .L_42)


	//   ....[0]....
.L_42:
        /*004c*/ 	.word	0x00000ac0


	//----- nvinfo : EIATTR_MAX_THREADS
	.align		4
.L_43:
        /*0050*/ 	.byte	0x04, 0x05
        /*0052*/ 	.short	(.L_45 - .L_44)
.L_44:
        /*0054*/ 	.word	0x00000008
        /*0058*/ 	.word	0x00000001
        /*005c*/ 	.word	0x00000001


	//----- nvinfo : EIATTR_CRS_STACK_SIZE
	.align		4
.L_45:
        /*0060*/ 	.byte	0x04, 0x1e
        /*0062*/ 	.short	(.L_47 - .L_46)
.L_46:
        /*0064*/ 	.word	0x00000000


	//----- nvinfo : EIATTR_CBANK_PARAM_SIZE
	.align		4
.L_47:
        /*0068*/ 	.byte	0x03, 0x19
        /*006a*/ 	.short	0x0018


	//----- nvinfo : EIATTR_PARAM_CBANK
	.align		4
        /*006c*/ 	.byte	0x04, 0x0a
        /*006e*/ 	.short	(.L_49 - .L_48)
	.align		4
.L_48:
        /*0070*/ 	.word	index@(.nv.constant0.default_function_kernel_1)
        /*0074*/ 	.short	0x0380
        /*0076*/ 	.short	0x0018


	//----- nvinfo : EIATTR_SW_WAR
	.align		4
.L_49:
        /*0078*/ 	.byte	0x04, 0x36
        /*007a*/ 	.short	(.L_51 - .L_50)
.L_50:
        /*007c*/ 	.word	0x00000008
.L_51:


//--------------------- .nv.callgraph             --------------------------
	.section	.nv.callgraph,"",@"SHT_CUDA_CALLGRAPH"
	.align	4
	.sectionentsize	8
	.align		4
        /*0000*/ 	.word	0x00000000
	.align		4
        /*0004*/ 	.word	0xffffffff
	.align		4
        /*0008*/ 	.word	0x00000000
	.align		4
        /*000c*/ 	.word	0xfffffffe
	.align		4
        /*0010*/ 	.word	0x00000000
	.align		4
        /*0014*/ 	.word	0xfffffffd
	.align		4
        /*0018*/ 	.word	0x00000000
	.align		4
        /*001c*/ 	.word	0xfffffffc


//--------------------- .text.default_function_kernel --------------------------
	.section	.text.default_function_kernel,"ax",@progbits
	.align	128
        .global         default_function_kernel
        .type           default_function_kernel,@function
        .size           default_function_kernel,(.L_x_44 - default_function_kernel)
        .other          default_function_kernel,@"STO_CUDA_ENTRY STV_DEFAULT"
default_function_kernel:
.text.default_function_kernel:
[----:B------:R-:W-:Y:S01]  /*0000*/  LDC R1, c[0x0][0x37c] ;  /* 0x0000df00ff017b82 */ /* 0x000fe20000000800 */
[----:B------:R-:W0:Y:S07]  /*0010*/  S2R R2, SR_TID.X ;  /* 0x0000000000027919 */ /* 0x000e2e0000002100 */
[----:B------:R-:W1:Y:S01]  /*0020*/  S2UR UR4, SR_CTAID.X ;  /* 0x00000000000479c3 */ /* 0x000e620000002500 */
[----:B------:R-:W2:Y:S07]  /*0030*/  LDCU.64 UR6, c[0x0][0x358] ;  /* 0x00006b00ff0677ac */ /* 0x000eae0008000a00 */
[----:B------:R-:W3:Y:S08]  /*0040*/  LDC.64 R6, c[0x0][0x390] ;  /* 0x0000e400ff067b82 */ /* 0x000ef00000000a00 */
[----:B------:R-:W4:Y:S01]  /*0050*/  LDC.64 R4, c[0x0][0x388] ;  /* 0x0000e200ff047b82 */ /* 0x000f220000000a00 */
[----:B-1----:R-:W-:-:S06]  /*0060*/  USHF.L.U32 UR4, UR4, 0x4, URZ ;  /* 0x0000000404047899 */ /* 0x002fcc00080006ff */
[----:B0-----:R-:W-:-:S05]  /*0070*/  LOP3.LUT R2, R2, UR4, RZ, 0xfc, !PT ;  /* 0x0000000402027c12 */ /* 0x001fca000f8efcff */
[----:B---3--:R-:W-:-:S05]  /*0080*/  IMAD.WIDE.U32 R6, R2, 0x4, R6 ;  /* 0x0000000402067825 */ /* 0x008fca00078e0006 */
[----:B--2---:R-:W2:Y:S01]  /*0090*/  LDG.E.CONSTANT R3, desc[UR6][R6.64] ;  /* 0x0000000606037981 */ /* 0x004ea2000c1e9900 */
[----:B----4-:R-:W-:-:S05]  /*00a0*/  IMAD.WIDE.U32 R4, R2, 0x4, R4 ;  /* 0x0000000402047825 */ /* 0x010fca00078e0004 */
[----:B------:R-:W3:Y:S01]  /*00b0*/  LDG.E.CONSTANT R0, desc[UR6][R4.64] ;  /* 0x0000000604007981 */ /* 0x000ee2000c1e9900 */
[----:B------:R-:W-:Y:S01]  /*00c0*/  BSSY.RECONVERGENT B0, `(.L_x_0) ;  /* 0x000000c000007945 */ /* 0x000fe20003800200 */
[----:B--2---:R-:W0:Y:S08]  /*00d0*/  MUFU.RCP R8, R3 ;  /* 0x0000000300087308 */ /* 0x004e300000001000 */
[----:B---3--:R-:W1:Y:S01]  /*00e0*/  FCHK P0, R0, R3 ;  /* 0x0000000300007302 */ /* 0x008e620000000000 */
[----:B0-----:R-:W-:-:S04]  /*00f0*/  FFMA R9, -R3, R8, 1 ;  /* 0x3f80000003097423 */ /* 0x001fc80000000108 */
[----:B------:R-:W-:-:S04]  /*0100*/  FFMA R9, R8, R9, R8 ;  /* 0x0000000908097223 */ /* 0x000fc80000000008 */
[----:B------:R-:W-:-:S04]  /*0110*/  FFMA R8, R0, R9, RZ ;  /* 0x0000000900087223 */ /* 0x000fc800000000ff */
[----:B------:R-:W-:-:S04]  /*0120*/  FFMA R10, -R3, R8, R0 ;  /* 0x00000008030a7223 */ /* 0x000fc80000000100 */
[----:B------:R-:W-:Y:S01]  /*0130*/  FFMA R9, R9, R10, R8 ;  /* 0x0000000a09097223 */ /* 0x000fe20000000008 */
[----:B-1----:R-:W-:Y:S06]  /*0140*/  @!P0 BRA `(.L_x_1) ;  /* 0x00000000000c8947 */ /* 0x002fec0003800000 */
[----:B------:R-:W-:-:S07]  /*0150*/  MOV R11, 0x170 ;  /* 0x00000170000b7802 */ /* 0x000fce0000000f00 */
[----:B------:R-:W-:Y:S05]  /*0160*/  CALL.REL.NOINC `($__internal_0_$__cuda_sm3x_div_rn_noftz_f32_slowpath) ;  /* 0x0000000000187944 */ /* 0x000fea0003c00000 */
[----:B------:R-:W-:-:S07]  /*0170*/  IMAD.MOV.U32 R9, RZ, RZ, R3 ;  /* 0x000000ffff097224 */ /* 0x000fce00078e0003 */
.L_x_1:
[----:B------:R-:W-:Y:S05]  /*0180*/  BSYNC.RECONVERGENT B0 ;  /* 0x0000000000007941 */ /* 0x000fea0003800200 */
.L_x_0:
[----:B------:R-:W0:Y:S02]  /*0190*/  LDC.64 R4, c[0x0][0x380] ;  /* 0x0000e000ff047b82 */ /* 0x000e240000000a00 */
[----:B0-----:R-:W-:-:S05]  /*01a0*/  IMAD.WIDE.U32 R2, R2, 0x4, R4 ;  /* 0x0000000402027825 */ /* 0x001fca00078e0004 */
[----:B------:R-:W-:Y:S01]  /*01b0*/  STG.E desc[UR6][R2.64], R9 ;  /* 0x0000000902007986 */ /* 0x000fe2000c101906 */
[----:B------:R-:W-:Y:S05]  /*01c0*/  EXIT ;  /* 0x000000000000794d */ /* 0x000fea0003800000 */
        .weak           $__internal_0_$__cuda_sm3x_div_rn_noftz_f32_slowpath
        .type           $__internal_0_$__cuda_sm3x_div_rn_noftz_f32_slowpath,@function
        .size           $__internal_0_$__cuda_sm3x_div_rn_noftz_f32_slowpath,(.L_x_44 - $__internal_0_$__cuda_sm3x_div_rn_noftz_f32_slowpath)
$__internal_0_$__cuda_sm3x_div_rn_noftz_f32_slowpath:
[--C-:B------:R-:W-:Y:S01]  /*01d0*/  SHF.R.U32.HI R5, RZ, 0x17, R3.reuse ;  /* 0x00000017ff057819 */ /* 0x100fe20000011603 */
[----:B------:R-:W-:Y:S01]  /*01e0*/  BSSY.RECONVERGENT B1, `(.L_x_2) ;  /* 0x0000064000017945 */ /* 0x000fe20003800200 */
[--C-:B------:R-:W-:Y:S01]  /*01f0*/  SHF.R.U32.HI R4, RZ, 0x17, R0.reuse ;  /* 0x00000017ff047819 */ /* 0x100fe20000011600 */
[----:B------:R-:W-:Y:S01]  /*0200*/  IMAD.MOV.U32 R6, RZ, RZ, R0 ;  /* 0x000000ffff067224 */ /* 0x000fe200078e0000 */
[----:B------:R-:W-:Y:S01]  /*0210*/  LOP3.LUT R5, R5, 0xff, RZ, 0xc0, !PT ;  /* 0x000000ff05057812 */ /* 0x000fe200078ec0ff */
[----:B------:R-:W-:Y:S01]  /*0220*/  IMAD.MOV.U32 R7, RZ, RZ, R3 ;  /* 0x000000ffff077224 */ /* 0x000fe200078e0003 */
[----:B------:R-:W-:-:S03]  /*0230*/  LOP3.LUT R4, R4, 0xff, RZ, 0xc0, !PT ;  /* 0x000000ff04047812 */ /* 0x000fc600078ec0ff */
[----:B------:R-:W-:Y:S02]  /*0240*/  VIADD R10, R5, 0xffffffff ;  /* 0xffffffff050a7836 */ /* 0x000fe40000000000 */
[----:B------:R-:W-:-:S03]  /*0250*/  VIADD R9, R4, 0xffffffff ;  /* 0xffffffff04097836 */ /* 0x000fc60000000000 */
[----:B------:R-:W-:-:S04]  /*0260*/  ISETP.GT.U32.AND P0, PT, R10, 0xfd, PT ;  /* 0x000000fd0a00780c */ /* 0x000fc80003f04070 */
[----:B------:R-:W-:-:S13]  /*0270*/  ISETP.GT.U32.OR P0, PT, R9, 0xfd, P0 ;  /* 0x000000fd0900780c */ /* 0x000fda0000704470 */
[----:B------:R-:W-:Y:S01]  /*0280*/  @!P0 IMAD.MOV.U32 R8, RZ, RZ, RZ ;  /* 0x000000ffff088224 */ /* 0x000fe200078e00ff */
[----:B------:R-:W-:Y:S06]  /*0290*/  @!P0 BRA `(.L_x_3) ;  /* 0x00000000005c8947 */ /* 0x000fec0003800000 */
[----:B------:R-:W-:Y:S02]  /*02a0*/  FSETP.GTU.FTZ.AND P0, PT, |R0|, +INF , PT ;  /* 0x7f8000000000780b */ /* 0x000fe40003f1c200 */
[----:B------:R-:W-:-:S04]  /*02b0*/  FSETP.GTU.FTZ.AND P1, PT, |R3|, +INF , PT ;  /* 0x7f8000000300780b */ /* 0x000fc80003f3c200 */
[----:B------:R-:W-:-:S13]  /*02c0*/  PLOP3.LUT P0, PT, P0, P1, PT, 0xf8, 0x8f ;  /* 0x00000000008f781c */ /* 0x000fda0000703f70 */
[----:B------:R-:W-:Y:S05]  /*02d0*/  @P0 BRA `(.L_x_4) ;  /* 0x00000004004c0947 */ /* 0x000fea0003800000 */
[----:B------:R-:W-:-:S13]  /*02e0*/  LOP3.LUT P0, RZ, R7, 0x7fffffff, R6, 0xc8, !PT ;  /* 0x7fffffff07ff7812 */ /* 0x000fda000780c806 */
[----:B------:R-:W-:Y:S05]  /*02f0*/  @!P0 BRA `(.L_x_5) ;  /* 0x00000004003c8947 */ /* 0x000fea0003800000 */
[C---:B------:R-:W-:Y:S02]  /*0300*/  FSETP.NEU.FTZ.AND P2, PT, |R0|.reuse, +INF , PT ;  /* 0x7f8000000000780b */ /* 0x040fe40003f5d200 */
[----:B------:R-:W-:Y:S02]  /*0310*/  FSETP.NEU.FTZ.AND P1, PT, |R3|, +INF , PT ;  /* 0x7f8000000300780b */ /* 0x000fe40003f3d200 */
[----:B------:R-:W-:-:S11]  /*0320*/  FSETP.NEU.FTZ.AND P0, PT, |R0|, +INF , PT ;  /* 0x7f8000000000780b */ /* 0x000fd60003f1d200 */
[----:B------:R-:W-:Y:S05]  /*0330*/  @!P1 BRA !P2, `(.L_x_5) ;  /* 0x00000004002c9947 */ /* 0x000fea0005000000 */
[----:B------:R-:W-:-:S04]  /*0340*/  LOP3.LUT P2, RZ, R6, 0x7fffffff, RZ, 0xc0, !PT ;  /* 0x7fffffff06ff7812 */ /* 0x000fc8000784c0ff */
[----:B------:R-:W-:-:S13]  /*0350*/  PLOP3.LUT P1, PT, P1, P2, PT, 0x2f, 0xf2 ;  /* 0x0000000000f2781c */ /* 0x000fda0000f24577 */
[----:B------:R-:W-:Y:S05]  /*0360*/  @P1 BRA `(.L_x_6) ;  /* 0x0000000400181947 */ /* 0x000fea0003800000 */
[----:B------:R-:W-:-:S04]  /*0370*/  LOP3.LUT P1, RZ, R7, 0x7fffffff, RZ, 0xc0, !PT ;  /* 0x7fffffff07ff7812 */ /* 0x000fc8000782c0ff */
[----:B------:R-:W-:-:S13]  /*0380*/  PLOP3.LUT P0, PT, P0, P1, PT, 0x2f, 0xf2 ;  /* 0x0000000000f2781c */ /* 0x000fda0000702577 */
[----:B------:R-:W-:Y:S05]  /*0390*/  @P0 BRA `(.L_x_7) ;  /* 0x0000000400000947 */ /* 0x000fea0003800000 */
[----:B------:R-:W-:Y:S02]  /*03a0*/  ISETP.GE.AND P0, PT, R9, RZ, PT ;  /* 0x000000ff0900720c */ /* 0x000fe40003f06270 */
[----:B------:R-:W-:-:S11]  /*03b0*/  ISETP.GE.AND P1, PT, R10, RZ, PT ;  /* 0x000000ff0a00720c */ /* 0x000fd60003f26270 */
[----:B------:R-:W-:Y:S02]  /*03c0*/  @P0 IMAD.MOV.U32 R8, RZ, RZ, RZ ;  /* 0x000000ffff080224 */ /* 0x000fe400078e00ff */
[----:B------:R-:W-:Y:S01]  /*03d0*/  @!P0 FFMA R6, R0, 1.84467440737095516160e+19, RZ ;  /* 0x5f80000000068823 */ /* 0x000fe200000000ff */
[----:B------:R-:W-:Y:S02]  /*03e0*/  @!P0 IMAD.MOV.U32 R8, RZ, RZ, -0x40 ;  /* 0xffffffc0ff088424 */ /* 0x000fe400078e00ff */
[----:B------:R-:W-:Y:S02]  /*03f0*/  @!P1 FFMA R7, R3, 1.84467440737095516160e+19, RZ ;  /* 0x5f80000003079823 */ /* 0x000fe400000000ff */
[----:B------:R-:W-:-:S07]  /*0400*/  @!P1 VIADD R8, R8, 0x40 ;  /* 0x0000004008089836 */ /* 0x000fce0000000000 */
.L_x_3:
[----:B------:R-:W-:Y:S01]  /*0410*/  LEA R0, R5, 0xc0800000, 0x17 ;  /* 0xc080000005007811 */ /* 0x000fe200078eb8ff */
[----:B------:R-:W-:Y:S01]  /*0420*/  VIADD R4, R4, 0xffffff81 ;  /* 0xffffff8104047836 */ /* 0x000fe20000000000 */
[----:B------:R-:W-:Y:S03]  /*0430*/  BSSY.RECONVERGENT B2, `(.L_x_8) ;  /* 0x0000035000027945 */ /* 0x000fe60003800200 */
[----:B------:R-:W-:Y:S01]  /*0440*/  IMAD.IADD R7, R7, 0x1, -R0 ;  /* 0x0000000107077824 */ /* 0x000fe200078e0a00 */
[C---:B------:R-:W-:Y:S01]  /*0450*/  IADD3 R5, PT, PT, R4.reuse, 0x7f, -R5 ;  /* 0x0000007f04057810 */ /* 0x040fe20007ffe805 */
[----:B------:R-:W-:Y:S02]  /*0460*/  IMAD R0, R4, -0x800000, R6 ;  /* 0xff80000004007824 */ /* 0x000fe400078e0206 */
[----:B------:R-:W0:Y:S01]  /*0470*/  MUFU.RCP R3, R7 ;  /* 0x0000000700037308 */ /* 0x000e220000001000 */
[----:B------:R-:W-:Y:S01]  /*0480*/  FADD.FTZ R9, -R7, -RZ ;  /* 0x800000ff07097221 */ /* 0x000fe20000010100 */
[----:B------:R-:W-:-:S03]  /*0490*/  IMAD.IADD R5, R5, 0x1, R8 ;  /* 0x0000000105057824 */ /* 0x000fc600078e0208 */
[----:B0-----:R-:W-:-:S04]  /*04a0*/  FFMA R10, R3, R9, 1 ;  /* 0x3f800000030a7423 */ /* 0x001fc80000000009 */
[----:B------:R-:W-:-:S04]  /*04b0*/  FFMA R10, R3, R10, R3 ;  /* 0x0000000a030a7223 */ /* 0x000fc80000000003 */
[----:B------:R-:W-:-:S04]  /*04c0*/  FFMA R3, R0, R10, RZ ;  /* 0x0000000a00037223 */ /* 0x000fc800000000ff */
[----:B------:R-:W-:-:S04]  /*04d0*/  FFMA R6, R9, R3, R0 ;  /* 0x0000000309067223 */ /* 0x000fc80000000000 */
[----:B------:R-:W-:-:S04]  /*04e0*/  FFMA R13, R10, R6, R3 ;  /* 0x000000060a0d7223 */ /* 0x000fc80000000003 */
[----:B------:R-:W-:-:S04]  /*04f0*/  FFMA R6, R9, R13, R0 ;  /* 0x0000000d09067223 */ /* 0x000fc80000000000 */
[----:B------:R-:W-:-:S05]  /*0500*/  FFMA R3, R10, R6, R13 ;  /* 0x000000060a037223 */ /* 0x000fca000000000d */
[----:B------:R-:W-:-:S04]  /*0510*/  SHF.R.U32.HI R0, RZ, 0x17, R3 ;  /* 0x00000017ff007819 */ /* 0x000fc80000011603 */
[----:B------:R-:W-:-:S05]  /*0520*/  LOP3.LUT R0, R0, 0xff, RZ, 0xc0, !PT ;  /* 0x000000ff00007812 */ /* 0x000fca00078ec0ff */
[----:B------:R-:W-:-:S04]  /*0530*/  IMAD.IADD R8, R0, 0x1, R5 ;  /* 0x0000000100087824 */ /* 0x000fc800078e0205 */
[----:B------:R-:W-:-:S05]  /*0540*/  VIADD R0, R8, 0xffffffff ;  /* 0xffffffff08007836 */ /* 0x000fca0000000000 */
[----:B------:R-:W-:-:S13]  /*0550*/  ISETP.GE.U32.AND P0, PT, R0, 0xfe, PT ;  /* 0x000000fe0000780c */ /* 0x000fda0003f06070 */
[----:B------:R-:W-:Y:S05]  /*0560*/  @!P0 BRA `(.L_x_9) ;  /* 0x0000000000808947 */ /* 0x000fea0003800000 */
[----:B------:R-:W-:-:S13]  /*0570*/  ISETP.GT.AND P0, PT, R8, 0xfe, PT ;  /* 0x000000fe0800780c */ /* 0x000fda0003f04270 */
[----:B------:R-:W-:Y:S05]  /*0580*/  @P0 BRA `(.L_x_10) ;  /* 0x00000000006c0947 */ /* 0x000fea0003800000 */
[----:B------:R-:W-:-:S13]  /*0590*/  ISETP.GE.AND P0, PT, R8, 0x1, PT ;  /* 0x000000010800780c */ /* 0x000fda0003f06270 */
[----:B------:R-:W-:Y:S05]  /*05a0*/  @P0 BRA `(.L_x_11) ;  /* 0x0000000000740947 */ /* 0x000fea0003800000 */
[----:B------:R-:W-:Y:S02]  /*05b0*/  ISETP.GE.AND P0, PT, R8, -0x18, PT ;  /* 0xffffffe80800780c */ /* 0x000fe40003f06270 */
[----:B------:R-:W-:-:S11]  /*05c0*/  LOP3.LUT R3, R3, 0x80000000, RZ, 0xc0, !PT ;  /* 0x8000000003037812 */ /* 0x000fd600078ec0ff */
[----:B------:R-:W-:Y:S05]  /*05d0*/  @!P0 BRA `(.L_x_11) ;  /* 0x0000000000688947 */ /* 0x000fea0003800000 */
[-CC-:B------:R-:W-:Y:S01]  /*05e0*/  FFMA.RZ R0, R10, R6.reuse, R13.reuse ;  /* 0x000000060a007223 */ /* 0x180fe2000000c00d */
[----:B------:R-:W-:Y:S02]  /*05f0*/  VIADD R7, R8, 0x20 ;  /* 0x0000002008077836 */ /* 0x000fe40000000000 */
[-CC-:B------:R-:W-:Y:S01]  /*0600*/  FFMA.RM R5, R10, R6.reuse, R13.reuse ;  /* 0x000000060a057223 */ /* 0x180fe2000000400d */
[----:B------:R-:W-:Y:S02]  /*0610*/  ISETP.NE.AND P2, PT, R8, RZ, PT ;  /* 0x000000ff0800720c */ /* 0x000fe40003f45270 */
[----:B------:R-:W-:Y:S01]  /*0620*/  LOP3.LUT R4, R0, 0x7fffff, RZ, 0xc0, !PT ;  /* 0x007fffff00047812 */ /* 0x000fe200078ec0ff */
[----:B------:R-:W-:Y:S01]  /*0630*/  FFMA.RP R0, R10, R6, R13 ;  /* 0x000000060a007223 */ /* 0x000fe2000000800d */
[----:B------:R-:W-:Y:S01]  /*0640*/  IMAD.MOV R6, RZ, RZ, -R8 ;  /* 0x000000ffff067224 */ /* 0x000fe200078e0a08 */
[----:B------:R-:W-:Y:S02]  /*0650*/  ISETP.NE.AND P1, PT, R8, RZ, PT ;  /* 0x000000ff0800720c */ /* 0x000fe40003f25270 */
[----:B------:R-:W-:-:S02]  /*0660*/  LOP3.LUT R4, R4, 0x800000, RZ, 0xfc, !PT ;  /* 0x0080000004047812 */ /* 0x000fc400078efcff */
[----:B------:R-:W-:Y:S02]  /*0670*/  FSETP.NEU.FTZ.AND P0, PT, R0, R5, PT ;  /* 0x000000050000720b */ /* 0x000fe40003f1d000 */
[----:B------:R-:W-:Y:S02]  /*0680*/  SHF.L.U32 R7, R4, R7, RZ ;  /* 0x0000000704077219 */ /* 0x000fe400000006ff */
[----:B------:R-:W-:Y:S02]  /*0690*/  SEL R5, R6, RZ, P2 ;  /* 0x000000ff06057207 */ /* 0x000fe40001000000 */
[----:B------:R-:W-:Y:S02]  /*06a0*/  ISETP.NE.AND P1, PT, R7, RZ, P1 ;  /* 0x000000ff0700720c */ /* 0x000fe40000f25270 */
[----:B------:R-:W-:Y:S02]  /*06b0*/  SHF.R.U32.HI R5, RZ, R5, R4 ;  /* 0x00000005ff057219 */ /* 0x000fe40000011604 */
[----:B------:R-:W-:-:S02]  /*06c0*/  PLOP3.LUT P0, PT, P0, P1, PT, 0xf8, 0x8f ;  /* 0x00000000008f781c */ /* 0x000fc40000703f70 */
[----:B------:R-:W-:Y:S02]  /*06d0*/  SHF.R.U32.HI R7, RZ, 0x1, R5 ;  /* 0x00000001ff077819 */ /* 0x000fe40000011605 */
[----:B------:R-:W-:-:S04]  /*06e0*/  SEL R0, RZ, 0x1, !P0 ;  /* 0x00000001ff007807 */ /* 0x000fc80004000000 */
[----:B------:R-:W-:-:S04]  /*06f0*/  LOP3.LUT R0, R0, 0x1, R7, 0xf8, !PT ;  /* 0x0000000100007812 */ /* 0x000fc800078ef807 */
[----:B------:R-:W-:-:S05]  /*0700*/  LOP3.LUT R0, R0, R5, RZ, 0xc0, !PT ;  /* 0x0000000500007212 */ /* 0x000fca00078ec0ff */
[----:B------:R-:W-:-:S05]  /*0710*/  IMAD.IADD R0, R7, 0x1, R0 ;  /* 0x0000000107007824 */ /* 0x000fca00078e0200 */
[----:B------:R-:W-:Y:S01]  /*0720*/  LOP3.LUT R3, R0, R3, RZ, 0xfc, !PT ;  /* 0x0000000300037212 */ /* 0x000fe200078efcff */
[----:B------:R-:W-:Y:S06]  /*0730*/  BRA `(.L_x_11) ;  /* 0x0000000000107947 */ /* 0x000fec0003800000 */
.L_x_10:
[----:B------:R-:W-:-:S04]  /*0740*/  LOP3.LUT R3, R3, 0x80000000, RZ, 0xc0, !PT ;  /* 0x8000000003037812 */ /* 0x000fc800078ec0ff */
[----:B------:R-:W-:Y:S01]  /*0750*/  LOP3.LUT R3, R3, 0x7f800000, RZ, 0xfc, !PT ;  /* 0x7f80000003037812 */ /* 0x000fe200078efcff */
[----:B------:R-:W-:Y:S06]  /*0760*/  BRA `(.L_x_11) ;  /* 0x0000000000047947 */ /* 0x000fec0003800000 */
.L_x_9:
[----:B------:R-:W-:-:S07]  /*0770*/  IMAD R3, R5, 0x800000, R3 ;  /* 0x0080000005037824 */ /* 0x000fce00078e0203 */
.L_x_11:
[----:B------:R-:W-:Y:S05]  /*0780*/  BSYNC.RECONVERGENT B2 ;  /* 0x0000000000027941 */ /* 0x000fea0003800200 */
.L_x_8:
[----:B------:R-:W-:Y:S05]  /*0790*/  BRA `(.L_x_12) ;  /* 0x0000000000207947 */ /* 0x000fea0003800000 */
.L_x_7:
[----:B------:R-:W-:-:S04]  /*07a0*/  LOP3.LUT R3, R7, 0x80000000, R6, 0x48, !PT ;  /* 0x8000000007037812 */ /* 0x000fc800078e4806 */
[----:B------:R-:W-:Y:S01]  /*07b0*/  LOP3.LUT R3, R3, 0x7f800000, RZ, 0xfc, !PT ;  /* 0x7f80000003037812 */ /* 0x000fe200078efcff */
[----:B------:R-:W-:Y:S06]  /*07c0*/  BRA `(.L_x_12) ;  /* 0x0000000000147947 */ /* 0x000fec0003800000 */
.L_x_6:
[----:B------:R-:W-:Y:S01]  /*07d0*/  LOP3.LUT R3, R7, 0x80000000, R6, 0x48, !PT ;  /* 0x8000000007037812 */ /* 0x000fe200078e4806 */
[----:B------:R-:W-:Y:S06]  /*07e0*/  BRA `(.L_x_12) ;  /* 0x00000000000c7947 */ /* 0x000fec0003800000 */
.L_x_5:
[----:B------:R-:W0:Y:S01]  /*07f0*/  MUFU.RSQ R3, -QNAN ;  /* 0xffc0000000037908 */ /* 0x000e220000001400 */
[----:B------:R-:W-:Y:S05]  /*0800*/  BRA `(.L_x_12) ;  /* 0x0000000000047947 */ /* 0x000fea0003800000 */
.L_x_4:
[----:B------:R-:W-:-:S07]  /*0810*/  FADD.FTZ R3, R0, R3 ;  /* 0x0000000300037221 */ /* 0x000fce0000010000 */
.L_x_12:
[----:B------:R-:W-:Y:S05]  /*0820*/  BSYNC.RECONVERGENT B1 ;  /* 0x0000000000017941 */ /* 0x000fea0003800200 */
.L_x_2:
[----:B------:R-:W-:Y:S02]  /*0830*/  IMAD.MOV.U32 R4, RZ, RZ, R11 ;  /* 0x000000ffff047224 */ /* 0x000fe400078e000b */
[----:B------:R-:W-:-:S04]  /*0840*/  IMAD.MOV.U32 R5, RZ, RZ, 0x0 ;  /* 0x00000000ff057424 */ /* 0x000fc800078e00ff */
[----:B0-----:R-:W-:Y:S05]  /*0850*/  RET.REL.NODEC R4 `(default_function_kernel) ;  /* 0xfffffff404e87950 */ /* 0x001fea0003c3ffff */
.L_x_13:
[----:B------:R-:W-:-:S00]  /*0860*/  BRA `(.L_x_13) ;  /* 0xfffffffc00fc7947 */ /* 0x000fc0000383ffff */
[----:B------:R-:W-:-:S00]  /*0870*/  NOP ;  /* 0x0000000000007918 */ /* 0x000fc00000000000 */
        /* <DEDUP_REMOVED lines=8> */
.L_x_44:


//--------------------- .text.default_function_kernel_1 --------------------------
	.section	.text.default_function_kernel_1,"ax",@progbits
	.align	128
        .global         default_function_kernel_1
        .type           default_function_kernel_1,@function
        .size           default_function_kernel_1,(.L_x_45 - default_function_kernel_1)
        .other          default_function_kernel_1,@"STO_CUDA_ENTRY STV_DEFAULT"
default_function_kernel_1:
.text.default_function_kernel_1:
        /* <DEDUP_REMOVED lines=8> */
[----:B---3--:R-:W-:-:S04]  /*0080*/  IMAD.WIDE.U32 R6, R4, 0x4, R6 ;  /* 0x0000000404067825 */ /* 0x008fc800078e0006 */
[----:B----4-:R-:W-:Y:S02]  /*0090*/  IMAD.WIDE.U32 R2, R4, 0x4, R2 ;  /* 0x0000000404027825 */ /* 0x010fe400078e0002 */
[----:B--2---:R-:W2:Y:S04]  /*00a0*/  LDG.E.CONSTANT R7, desc[UR6][R6.64] ;  /* 0x0000000606077981 */ /* 0x004ea8000c1e9900 */
[----:B------:R-:W2:Y:S01]  /*00b0*/  LDG.E.CONSTANT R0, desc[UR6][R2.64] ;  /* 0x0000000602007981 */ /* 0x000ea2000c1e9900 */
[----:B------:R-:W-:Y:S01]  /*00c0*/  BSSY.RECONVERGENT B0, `(.L_x_14) ;  /* 0x0000044000007945 */ /* 0x000fe20003800200 */
[C---:B--2---:R-:W-:Y:S01]  /*00d0*/  FSETP.GEU.AND P0, PT, |R0|.reuse, |R7|, PT ;  /* 0x400000070000720b */ /* 0x044fe20003f0e200 */
[----:B------:R-:W-:-:S04]  /*00e0*/  FADD R5, |R0|, -RZ ;  /* 0x800000ff00057221 */ /* 0x000fc80000000200 */
[----:B------:R-:W-:-:S08]  /*00f0*/  IMAD.MOV.U32 R9, RZ, RZ, R5 ;  /* 0x000000ffff097224 */ /* 0x000fd000078e0005 */
[----:B------:R-:W-:Y:S05]  /*0100*/  @!P0 BRA `(.L_x_15) ;  /* 0x0000000000fc8947 */ /* 0x000fea0003800000 */
[----:B------:R-:W-:-:S05]  /*0110*/  FMUL R3, |R7|, 8388608 ;  /* 0x4b00000007037820 */ /* 0x000fca0000400200 */
[----:B------:R-:W-:-:S13]  /*0120*/  FSETP.GTU.AND P0, PT, |R0|, R3, PT ;  /* 0x000000030000720b */ /* 0x000fda0003f0c200 */
[----:B------:R-:W-:Y:S05]  /*0130*/  @P0 BRA `(.L_x_16) ;  /* 0x0000000000780947 */ /* 0x000fea0003800000 */
[C---:B------:R-:W-:Y:S01]  /*0140*/  FMUL R2, |R7|.reuse, 16777216 ;  /* 0x4b80000007027820 */ /* 0x040fe20000400200 */
[C---:B------:R-:W-:Y:S01]  /*0150*/  FSETP.GEU.AND P0, PT, |R7|.reuse, 1.175494350822287508e-38, PT ;  /* 0x008000000700780b */ /* 0x040fe20003f0e200 */
[----:B------:R-:W-:Y:S01]  /*0160*/  FMUL R3, |R0|, 16777216 ;  /* 0x4b80000000037820 */ /* 0x000fe20000400200 */
[----:B------:R-:W-:Y:S01]  /*0170*/  FADD R9, |R7|, -RZ ;  /* 0x800000ff07097221 */ /* 0x000fe20000000200 */
[----:B------:R-:W-:Y:S01]  /*0180*/  BSSY.RECONVERGENT B1, `(.L_x_17) ;  /* 0x0000017000017945 */ /* 0x000fe20003800200 */
[----:B------:R-:W-:Y:S02]  /*0190*/  FSEL R2, R2, |R7|, !P0 ;  /* 0x4000000702027208 */ /* 0x000fe40004000000 */
[----:B------:R-:W-:-:S04]  /*01a0*/  FSEL R3, R3, |R0|, !P0 ;  /* 0x4000000003037208 */ /* 0x000fc80004000000 */
[----:B------:R-:W0:Y:S02]  /*01b0*/  MUFU.RCP R2, R2 ;  /* 0x0000000200027308 */ /* 0x000e240000001000 */
[----:B0-----:R-:W-:-:S06]  /*01c0*/  FMUL R3, R2, R3 ;  /* 0x0000000302037220 */ /* 0x001fcc0000400000 */
[----:B------:R-:W0:Y:S02]  /*01d0*/  FRND.TRUNC R3, R3 ;  /* 0x0000000300037307 */ /* 0x000e24000020d000 */
[----:B0-----:R-:W-:-:S05]  /*01e0*/  FFMA R6, -|R7|, R3, |R0| ;  /* 0x0000000307067223 */ /* 0x001fca0000000700 */
[----:B------:R-:W-:-:S13]  /*01f0*/  ISETP.GE.U32.AND P0, PT, R6, R9, PT ;  /* 0x000000090600720c */ /* 0x000fda0003f06070 */
[----:B------:R-:W-:Y:S05]  /*0200*/  @!P0 BRA `(.L_x_18) ;  /* 0x0000000000388947 */ /* 0x000fea0003800000 */
[----:B------:R-:W-:-:S04]  /*0210*/  ISETP.GE.U32.AND P0, PT, R6, -0x7fffffff, PT ;  /* 0x800000010600780c */ /* 0x000fc80003f06070 */
[----:B------:R-:W-:-:S09]  /*0220*/  FSETP.GEU.OR P1, PT, R6, -|R7|, !P0 ;  /* 0xc00000070600720b */ /* 0x000fd2000472e400 */
[----:B------:R-:W-:-:S04]  /*0230*/  @P0 FADD R2, R3, -1 ;  /* 0xbf80000003020421 */ /* 0x000fc80000000000 */
[----:B------:R-:W-:-:S04]  /*0240*/  @!P1 FADD R2, R2, -1 ;  /* 0xbf80000002029421 */ /* 0x000fc80000000000 */
[----:B------:R-:W-:Y:S01]  /*0250*/  @P0 IMAD.MOV.U32 R3, RZ, RZ, R2 ;  /* 0x000000ffff030224 */ /* 0x000fe200078e0002 */
[----:B------:R-:W-:Y:S06]  /*0260*/  @P0 BRA `(.L_x_18) ;  /* 0x0000000000200947 */ /* 0x000fec0003800000 */
[----:B------:R-:W-:Y:S01]  /*0270*/  FADD R9, |R7|, |R7| ;  /* 0x4000000707097221 */ /* 0x000fe20000000200 */
[----:B------:R-:W-:-:S04]  /*0280*/  FADD R3, R3, 1 ;  /* 0x3f80000003037421 */ /* 0x000fc80000000000 */
[----:B------:R-:W-:-:S13]  /*0290*/  FSETP.GE.AND P0, PT, R6, R9, PT ;  /* 0x000000090600720b */ /* 0x000fda0003f06000 */
[----:B------:R-:W-:Y:S01]  /*02a0*/  @P0 FFMA R6, |R7|, -3, R6 ;  /* 0xc040000007060823 */ /* 0x000fe20000000206 */
[----:B------:R-:W-:-:S04]  /*02b0*/  @P0 FADD R2, R3, 1 ;  /* 0x3f80000003020421 */ /* 0x000fc80000000000 */
[----:B------:R-:W-:-:S13]  /*02c0*/  FSETP.GE.AND P1, PT, R6, RZ, P0 ;  /* 0x000000ff0600720b */ /* 0x000fda0000726000 */
[----:B------:R-:W-:-:S04]  /*02d0*/  @P1 FADD R2, R2, 1 ;  /* 0x3f80000002021421 */ /* 0x000fc80000000000 */
[----:B------:R-:W-:-:S07]  /*02e0*/  @P0 IMAD.MOV.U32 R3, RZ, RZ, R2 ;  /* 0x000000ffff030224 */ /* 0x000fce00078e0002 */
.L_x_18:
[----:B------:R-:W-:Y:S05]  /*02f0*/  BSYNC.RECONVERGENT B1 ;  /* 0x0000000000017941 */ /* 0x000fea0003800200 */
.L_x_17:
[----:B------:R-:W-:Y:S01]  /*0300*/  FFMA R9, -|R7|, R3, |R0| ;  /* 0x0000000307097223 */ /* 0x000fe20000000700 */
[----:B------:R-:W-:Y:S06]  /*0310*/  BRA `(.L_x_15) ;  /* 0x0000000000787947 */ /* 0x000fec0003800000 */
.L_x_16:
[----:B------:R-:W-:Y:S01]  /*0320*/  LOP3.LUT R2, R3, 0xff800000, RZ, 0xc0, !PT ;  /* 0xff80000003027812 */ /* 0x000fe200078ec0ff */
[----:B------:R-:W-:Y:S01]  /*0330*/  BSSY.RECONVERGENT B1, `(.L_x_19) ;  /* 0x000001a000017945 */ /* 0x000fe20003800200 */
[C---:B------:R-:W-:Y:S02]  /*0340*/  ISETP.GT.U32.AND P0, PT, R5.reuse, 0x7f7fffff, PT ;  /* 0x7f7fffff0500780c */ /* 0x040fe40003f04070 */
[C---:B------:R-:W-:Y:S02]  /*0350*/  IADD3 R8, PT, PT, R5.reuse, 0xb800000, -R2 ;  /* 0x0b80000005087810 */ /* 0x040fe40007ffe802 */
[----:B------:R-:W-:Y:S02]  /*0360*/  LOP3.LUT R6, R5, 0x7fffff, RZ, 0xc0, !PT ;  /* 0x007fffff05067812 */ /* 0x000fe400078ec0ff */
[----:B------:R-:W-:Y:S02]  /*0370*/  LOP3.LUT P1, R8, R8, 0xff800000, RZ, 0xc0, !PT ;  /* 0xff80000008087812 */ /* 0x000fe4000782c0ff */
[----:B------:R-:W-:-:S02]  /*0380*/  FSETP.GT.AND P2, PT, |R7|, RZ, PT ;  /* 0x000000ff0700720b */ /* 0x000fc40003f44200 */
[----:B------:R-:W-:Y:S02]  /*0390*/  FSEL R2, R2, +QNAN , !P0 ;  /* 0x7fffffff02027808 */ /* 0x000fe40004000000 */
[----:B------:R-:W-:Y:S02]  /*03a0*/  LOP3.LUT R6, R6, 0x3f800000, RZ, 0xfc, !PT ;  /* 0x3f80000006067812 */ /* 0x000fe400078efcff */
[----:B------:R-:W-:-:S05]  /*03b0*/  FSEL R11, R2, +QNAN , P2 ;  /* 0x7fffffff020b7808 */ /* 0x000fca0001000000 */
[----:B------:R-:W-:Y:S05]  /*03c0*/  @!P1 BRA `(.L_x_20) ;  /* 0x0000000000409947 */ /* 0x000fea0003800000 */
[----:B------:R-:W-:-:S04]  /*03d0*/  LOP3.LUT R3, R3, 0x7fffff, RZ, 0xc0, !PT ;  /* 0x007fffff03037812 */ /* 0x000fc800078ec0ff */
[----:B------:R-:W-:-:S04]  /*03e0*/  LOP3.LUT R3, R3, 0x3f800000, RZ, 0xfc, !PT ;  /* 0x3f80000003037812 */ /* 0x000fc800078efcff */
[----:B------:R0:W1:Y:S03]  /*03f0*/  MUFU.RCP R2, R3 ;  /* 0x0000000300027308 */ /* 0x0000660000001000 */
.L_x_21:
[----:B------:R-:W-:-:S05]  /*0400*/  VIMNMX.U32 R7, PT, PT, R8, 0xb800000, PT ;  /* 0x0b80000008077848 */ /* 0x000fca0003fe0000 */
[----:B------:R-:W-:Y:S02]  /*0410*/  IMAD.IADD R6, R7, 0x1, R6 ;  /* 0x0000000107067824 */ /* 0x000fe400078e0206 */
[----:B------:R-:W-:Y:S02]  /*0420*/  IMAD.IADD R8, R8, 0x1, -R7 ;  /* 0x0000000108087824 */ /* 0x000fe400078e0a07 */
[----:B-1----:R-:W-:-:S03]  /*0430*/  FMUL R9, R2, R6 ;  /* 0x0000000602097220 */ /* 0x002fc60000400000 */
[----:B------:R-:W-:Y:S01]  /*0440*/  ISETP.NE.AND P1, PT, R8, RZ, PT ;  /* 0x000000ff0800720c */ /* 0x000fe20003f25270 */
[----:B------:R-:W-:-:S04]  /*0450*/  FFMA R10, -R3, R9, R6 ;  /* 0x00000009030a7223 */ /* 0x000fc80000000106 */
[----:B------:R-:W-:-:S04]  /*0460*/  FFMA R9, R2, R10, R9 ;  /* 0x0000000a02097223 */ /* 0x000fc80000000009 */
[----:B------:R-:W-:-:S04]  /*0470*/  FFMA R10, -R3, R9, R6 ;  /* 0x00000009030a7223 */ /* 0x000fc80000000106 */
[----:B------:R-:W-:-:S06]  /*0480*/  FFMA.RZ R10, R2, R10, R9 ;  /* 0x0000000a020a7223 */ /* 0x000fcc000000c009 */
[----:B------:R-:W1:Y:S02]  /*0490*/  FRND.TRUNC R10, R10 ;  /* 0x0000000a000a7307 */ /* 0x000e64000020d000 */
[----:B-1----:R-:W-:-:S05]  /*04a0*/  FFMA R6, -R3, R10, R6 ;  /* 0x0000000a03067223 */ /* 0x002fca0000000106 */
[----:B------:R-:W-:-:S13]  /*04b0*/  ISETP.NE.AND P0, PT, R6, RZ, PT ;  /* 0x000000ff0600720c */ /* 0x000fda0003f05270 */
[----:B------:R-:W-:Y:S05]  /*04c0*/  @P0 BRA P1, `(.L_x_21) ;  /* 0xfffffffc00cc0947 */ /* 0x000fea000083ffff */
.L_x_20:
[----:B------:R-:W-:Y:S05]  /*04d0*/  BSYNC.RECONVERGENT B1 ;  /* 0x0000000000017941 */ /* 0x000fea0003800200 */
.L_x_19:
[----:B------:R-:W-:-:S04]  /*04e0*/  FMUL R6, R6, 1.1920928955078125e-07 ;  /* 0x3400000006067820 */ /* 0x000fc80000400000 */
[----:B------:R-:W-:-:S07]  /*04f0*/  FMUL R9, R11, R6 ;  /* 0x000000060b097220 */ /* 0x000fce0000400000 */
.L_x_15:
[----:B------:R-:W-:Y:S05]  /*0500*/  BSYNC.RECONVERGENT B0 ;  /* 0x0000000000007941 */ /* 0x000fea0003800200 */
.L_x_14:
[C---:B------:R-:W-:Y:S01]  /*0510*/  FSETP.NAN.AND P0, PT, |R9|.reuse, |R9|, PT ;  /* 0x400000090900720b */ /* 0x040fe20003f08200 */
[----:B------:R-:W-:Y:S01]  /*0520*/  BSSY.RECONVERGENT B0, `(.L_x_22) ;  /* 0x000000e000007945 */ /* 0x000fe20003800200 */
[----:B------:R-:W-:-:S04]  /*0530*/  LOP3.LUT R2, R9, 0x80000000, R0, 0xb8, !PT ;  /* 0x8000000009027812 */ /* 0x000fc800078eb800 */
[----:B------:R-:W-:-:S04]  /*0540*/  FSEL R9, R9, R2, P0 ;  /* 0x0000000209097208 */ /* 0x000fc80000000000 */
[----:B------:R-:W0:Y:S08]  /*0550*/  MUFU.RCP R2, R9 ;  /* 0x0000000900027308 */ /* 0x000e300000001000 */
[----:B------:R-:W1:Y:S01]  /*0560*/  FCHK P0, R0, R9 ;  /* 0x0000000900007302 */ /* 0x000e620000000000 */
[----:B0-----:R-:W-:-:S04]  /*0570*/  FFMA R3, -R9, R2, 1 ;  /* 0x3f80000009037423 */ /* 0x001fc80000000102 */
[----:B------:R-:W-:-:S04]  /*0580*/  FFMA R3, R2, R3, R2 ;  /* 0x0000000302037223 */ /* 0x000fc80000000002 */
[----:B------:R-:W-:-:S04]  /*0590*/  FFMA R2, R0, R3, RZ ;  /* 0x0000000300027223 */ /* 0x000fc800000000ff */
[----:B------:R-:W-:-:S04]  /*05a0*/  FFMA R6, -R9, R2, R0 ;  /* 0x0000000209067223 */ /* 0x000fc80000000100 */
[----:B------:R-:W-:Y:S01]  /*05b0*/  FFMA R7, R3, R6, R2 ;  /* 0x0000000603077223 */ /* 0x000fe20000000002 */
[----:B-1----:R-:W-:Y:S06]  /*05c0*/  @!P0 BRA `(.L_x_23) ;  /* 0x00000000000c8947 */ /* 0x002fec0003800000 */
[----:B------:R-:W-:-:S07]  /*05d0*/  MOV R11, 0x5f0 ;  /* 0x000005f0000b7802 */ /* 0x000fce0000000f00 */
[----:B------:R-:W-:Y:S05]  /*05e0*/  CALL.REL.NOINC `($__internal_1_$__cuda_sm3x_div_rn_noftz_f32_slowpath) ;  /* 0x0000000400387944 */ /* 0x000fea0003c00000 */
[----:B------:R-:W-:-:S07]  /*05f0*/  IMAD.MOV.U32 R7, RZ, RZ, R6 ;  /* 0x000000ffff077224 */ /* 0x000fce00078e0006 */
.L_x_23:
[----:B------:R-:W-:Y:S05]  /*0600*/  BSYNC.RECONVERGENT B0 ;  /* 0x0000000000007941 */ /* 0x000fea0003800200 */
.L_x_22:
[C---:B------:R-:W-:Y:S01]  /*0610*/  FSETP.GEU.AND P0, PT, |R7|.reuse, |R0|, PT ;  /* 0x400000000700720b */ /* 0x040fe20003f0e200 */
[----:B------:R-:W-:Y:S01]  /*0620*/  BSSY.RECONVERGENT B0, `(.L_x_24) ;  /* 0x0000043000007945 */ /* 0x000fe20003800200 */
[----:B------:R-:W-:-:S11]  /*0630*/  FADD R9, |R7|, -RZ ;  /* 0x800000ff07097221 */ /* 0x000fd60000000200 */
[----:B------:R-:W-:Y:S05]  /*0640*/  @!P0 BRA `(.L_x_25) ;  /* 0x0000000400008947 */ /* 0x000fea0003800000 */
[----:B------:R-:W-:-:S05]  /*0650*/  FMUL R2, |R0|, 8388608 ;  /* 0x4b00000000027820 */ /* 0x000fca0000400200 */
[----:B------:R-:W-:-:S13]  /*0660*/  FSETP.GTU.AND P0, PT, R9, R2, PT ;  /* 0x000000020900720b */ /* 0x000fda0003f0c000 */
[----:B------:R-:W-:Y:S05]  /*0670*/  @P0 BRA `(.L_x_26) ;  /* 0x0000000000740947 */ /* 0x000fea0003800000 */
[C---:B------:R-:W-:Y:S01]  /*0680*/  FMUL R3, |R0|.reuse, 16777216 ;  /* 0x4b80000000037820 */ /* 0x040fe20000400200 */
[----:B------:R-:W-:Y:S01]  /*0690*/  FSETP.GEU.AND P0, PT, |R0|, 1.175494350822287508e-38, PT ;  /* 0x008000000000780b */ /* 0x000fe20003f0e200 */
[----:B------:R-:W-:Y:S01]  /*06a0*/  FMUL R6, R9, 16777216 ;  /* 0x4b80000009067820 */ /* 0x000fe20000400000 */
[----:B------:R-:W-:Y:S02]  /*06b0*/  BSSY.RECONVERGENT B1, `(.L_x_27) ;  /* 0x0000017000017945 */ /* 0x000fe40003800200 */
[----:B------:R-:W-:Y:S02]  /*06c0*/  FSEL R2, R3, |R0|, !P0 ;  /* 0x4000000003027208 */ /* 0x000fe40004000000 */
[----:B------:R-:W-:-:S04]  /*06d0*/  FSEL R3, R6, R9, !P0 ;  /* 0x0000000906037208 */ /* 0x000fc80004000000 */
[----:B------:R-:W0:Y:S02]  /*06e0*/  MUFU.RCP R2, R2 ;  /* 0x0000000200027308 */ /* 0x000e240000001000 */
[----:B0-----:R-:W-:-:S06]  /*06f0*/  FMUL R3, R2, R3 ;  /* 0x0000000302037220 */ /* 0x001fcc0000400000 */
[----:B------:R-:W0:Y:S02]  /*0700*/  FRND.TRUNC R3, R3 ;  /* 0x0000000300037307 */ /* 0x000e24000020d000 */
[----:B0-----:R-:W-:-:S05]  /*0710*/  FFMA R11, -|R0|, R3, R9 ;  /* 0x00000003000b7223 */ /* 0x001fca0000000309 */
        /* <DEDUP_REMOVED lines=11> */
[----:B------:R-:W-:-:S05]  /*07d0*/  @P0 FFMA R2, |R0|, -3, R11 ;  /* 0xc040000000020823 */ /* 0x000fca000000020b */
[----:B------:R-:W-:Y:S01]  /*07e0*/  FSETP.GE.AND P1, PT, R2, RZ, P0 ;  /* 0x000000ff0200720b */ /* 0x000fe20000726000 */
[----:B------:R-:W-:-:S12]  /*07f0*/  @P0 FADD R2, R3, 1 ;  /* 0x3f80000003020421 */ /* 0x000fd80000000000 */
[----:B------:R-:W-:-:S04]  /*0800*/  @P1 FADD R2, R2, 1 ;  /* 0x3f80000002021421 */ /* 0x000fc80000000000 */
[----:B------:R-:W-:-:S07]  /*0810*/  @P0 IMAD.MOV.U32 R3, RZ, RZ, R2 ;  /* 0x000000ffff030224 */ /* 0x000fce00078e0002 */
.L_x_28:
[----:B------:R-:W-:Y:S05]  /*0820*/  BSYNC.RECONVERGENT B1 ;  /* 0x0000000000017941 */ /* 0x000fea0003800200 */
.L_x_27:
[----:B------:R-:W-:Y:S01]  /*0830*/  FFMA R9, -|R0|, R3, R9 ;  /* 0x0000000300097223 */ /* 0x000fe20000000309 */
[----:B------:R-:W-:Y:S06]  /*0840*/  BRA `(.L_x_25) ;  /* 0x0000000000807947 */ /* 0x000fec0003800000 */
.L_x_26:
[----:B------:R-:W-:Y:S01]  /*0850*/  LOP3.LUT R6, R2, 0xff800000, RZ, 0xc0, !PT ;  /* 0xff80000002067812 */ /* 0x000fe200078ec0ff */
[----:B------:R-:W-:Y:S01]  /*0860*/  BSSY.RECONVERGENT B1, `(.L_x_29) ;  /* 0x000001c000017945 */ /* 0x000fe20003800200 */
[C---:B------:R-:W-:Y:S02]  /*0870*/  ISETP.GT.U32.AND P0, PT, R9.reuse, 0x7f7fffff, PT ;  /* 0x7f7fffff0900780c */ /* 0x040fe40003f04070 */
[----:B------:R-:W-:Y:S01]  /*0880*/  FSETP.GT.AND P2, PT, |R0|, RZ, PT ;  /* 0x000000ff0000720b */ /* 0x000fe20003f44200 */
[C---:B------:R-:W-:Y:S01]  /*0890*/  IMAD.IADD R3, R9.reuse, 0x1, -R6 ;  /* 0x0000000109037824 */ /* 0x040fe200078e0a06 */
[----:B------:R-:W-:Y:S02]  /*08a0*/  LOP3.LUT R9, R9, 0x7fffff, RZ, 0xc0, !PT ;  /* 0x007fffff09097812 */ /* 0x000fe400078ec0ff */
[----:B------:R-:W-:Y:S02]  /*08b0*/  FSEL R6, R6, +QNAN , !P0 ;  /* 0x7fffffff06067808 */ /* 0x000fe40004000000 */
[----:B------:R-:W-:-:S02]  /*08c0*/  LOP3.LUT R3, R3, 0xff800000, RZ, 0xc0, !PT ;  /* 0xff80000003037812 */ /* 0x000fc400078ec0ff */
[----:B------:R-:W-:Y:S02]  /*08d0*/  LOP3.LUT R9, R9, 0x3f800000, RZ, 0xfc, !PT ;  /* 0x3f80000009097812 */ /* 0x000fe400078efcff */
[----:B------:R-:W-:Y:S01]  /*08e0*/  FSEL R10, R6, +QNAN , P2 ;  /* 0x7fffffff060a7808 */ /* 0x000fe20001000000 */
[----:B------:R-:W-:-:S05]  /*08f0*/  VIADD R3, R3, 0xb800000 ;  /* 0x0b80000003037836 */ /* 0x000fca0000000000 */
[----:B------:R-:W-:-:S13]  /*0900*/  ISETP.NE.AND P1, PT, R3, RZ, PT ;  /* 0x000000ff0300720c */ /* 0x000fda0003f25270 */
[----:B------:R-:W-:Y:S05]  /*0910*/  @!P1 BRA `(.L_x_30) ;  /* 0x0000000000409947 */ /* 0x000fea0003800000 */
[----:B------:R-:W-:-:S04]  /*0920*/  LOP3.LUT R2, R2, 0x7fffff, RZ, 0xc0, !PT ;  /* 0x007fffff02027812 */ /* 0x000fc800078ec0ff */
[----:B------:R-:W-:-:S04]  /*0930*/  LOP3.LUT R2, R2, 0x3f800000, RZ, 0xfc, !PT ;  /* 0x3f80000002027812 */ /* 0x000fc800078efcff */
[----:B------:R0:W1:Y:S03]  /*0940*/  MUFU.RCP R0, R2 ;  /* 0x0000000200007308 */ /* 0x0000660000001000 */
.L_x_31:
        /* <DEDUP_REMOVED lines=13> */
.L_x_30:
[----:B------:R-:W-:Y:S05]  /*0a20*/  BSYNC.RECONVERGENT B1 ;  /* 0x0000000000017941 */ /* 0x000fea0003800200 */
.L_x_29:
[----:B------:R-:W-:-:S04]  /*0a30*/  FMUL R9, R9, 1.1920928955078125e-07 ;  /* 0x3400000009097820 */ /* 0x000fc80000400000 */
[----:B------:R-:W-:-:S07]  /*0a40*/  FMUL R9, R10, R9 ;  /* 0x000000090a097220 */ /* 0x000fce0000400000 */
.L_x_25:
[----:B------:R-:W-:Y:S05]  /*0a50*/  BSYNC.RECONVERGENT B0 ;  /* 0x0000000000007941 */ /* 0x000fea0003800200 */
.L_x_24:
[----:B0-----:R-:W0:Y:S01]  /*0a60*/  LDC.64 R2, c[0x0][0x380] ;  /* 0x0000e000ff027b82 */ /* 0x001e220000000a00 */
[C---:B------:R-:W-:Y:S02]  /*0a70*/  FSETP.NAN.AND P0, PT, |R9|.reuse, |R9|, PT ;  /* 0x400000090900720b */ /* 0x040fe40003f08200 */
[----:B------:R-:W-:-:S04]  /*0a80*/  LOP3.LUT R0, R9, 0x80000000, R7, 0xb8, !PT ;  /* 0x8000000009007812 */ /* 0x000fc800078eb807 */
[----:B------:R-:W-:Y:S01]  /*0a90*/  FSEL R9, R9, R0, P0 ;  /* 0x0000000009097208 */ /* 0x000fe20000000000 */
[----:B0-----:R-:W-:-:S05]  /*0aa0*/  IMAD.WIDE.U32 R4, R4, 0x4, R2 ;  /* 0x0000000404047825 */ /* 0x001fca00078e0002 */
[----:B------:R-:W-:Y:S01]  /*0ab0*/  STG.E desc[UR6][R4.64], R9 ;  /* 0x0000000904007986 */ /* 0x000fe2000c101906 */
[----:B------:R-:W-:Y:S05]  /*0ac0*/  EXIT ;  /* 0x000000000000794d */ /* 0x000fea0003800000 */
        .weak           $__internal_1_$__cuda_sm3x_div_rn_noftz_f32_slowpath
        .type           $__internal_1_$__cuda_sm3x_div_rn_noftz_f32_slowpath,@function
        .size           $__internal_1_$__cuda_sm3x_div_rn_noftz_f32_slowpath,(.L_x_45 - $__internal_1_$__cuda_sm3x_div_rn_noftz_f32_slowpath)
$__internal_1_$__cuda_sm3x_div_rn_noftz_f32_slowpath:
        /* <DEDUP_REMOVED lines=13> */
[----:B------:R-:W-:Y:S01]  /*0ba0*/  FSETP.GTU.FTZ.AND P0, PT, |R0|, +INF , PT ;  /* 0x7f8000000000780b */ /* 0x000fe20003f1c200 */
[----:B------:R-:W-:Y:S01]  /*0bb0*/  IMAD.MOV.U32 R3, RZ, RZ, R9 ;  /* 0x000000ffff037224 */ /* 0x000fe200078e0009 */
        /* <DEDUP_REMOVED lines=22> */
.L_x_33:
[----:B------:R-:W-:Y:S01]  /*0d20*/  LEA R10, R14, 0xc0800000, 0x17 ;  /* 0xc08000000e0a7811 */ /* 0x000fe200078eb8ff */
[----:B------:R-:W-:Y:S01]  /*0d30*/  VIADD R3, R2, 0xffffff81 ;  /* 0xffffff8102037836 */ /* 0x000fe20000000000 */
[----:B------:R-:W-:Y:S03]  /*0d40*/  BSSY.RECONVERGENT B2, `(.L_x_38) ;  /* 0x0000035000027945 */ /* 0x000fe60003800200 */
[----:B------:R-:W-:Y:S02]  /*0d50*/  IMAD.IADD R10, R7, 0x1, -R10 ;  /* 0x00000001070a7824 */ /* 0x000fe400078e0a0a */
[C---:B------:R-:W-:Y:S01]  /*0d60*/  IMAD R2, R3.reuse, -0x800000, R6 ;  /* 0xff80000003027824 */ /* 0x040fe200078e0206 */
[----:B------:R-:W-:Y:S01]  /*0d70*/  IADD3 R3, PT, PT, R3, 0x7f, -R14 ;  /* 0x0000007f03037810 */ /* 0x000fe20007ffe80e */
[----:B------:R-:W0:Y:S01]  /*0d80*/  MUFU.RCP R7, R10 ;  /* 0x0000000a00077308 */ /* 0x000e220000001000 */
[----:B------:R-:W-:-:S03]  /*0d90*/  FADD.FTZ R9, -R10, -RZ ;  /* 0x800000ff0a097221 */ /* 0x000fc60000010100 */
[----:B------:R-:W-:Y:S02]  /*0da0*/  IMAD.IADD R3, R3, 0x1, R8 ;  /* 0x0000000103037824 */ /* 0x000fe400078e0208 */
        /* <DEDUP_REMOVED lines=20> */
[CCC-:B------:R-:W-:Y:S01]  /*0ef0*/  FFMA.RZ R2, R13.reuse, R9.reuse, R12.reuse ;  /* 0x000000090d027223 */ /* 0x1c0fe2000000c00c */
[C---:B------:R-:W-:Y:S02]  /*0f00*/  VIADD R8, R10.reuse, 0x20 ;  /* 0x000000200a087836 */ /* 0x040fe40000000000 */
[CCC-:B------:R-:W-:Y:S01]  /*0f10*/  FFMA.RM R3, R13.reuse, R9.reuse, R12.reuse ;  /* 0x000000090d037223 */ /* 0x1c0fe2000000400c */
        /* <DEDUP_REMOVED lines=19> */
.L_x_40:
[----:B------:R-:W-:-:S04]  /*1050*/  LOP3.LUT R6, R6, 0x80000000, RZ, 0xc0, !PT ;  /* 0x8000000006067812 */ /* 0x000fc800078ec0ff */
[----:B------:R-:W-:Y:S01]  /*1060*/  LOP3.LUT R6, R6, 0x7f800000, RZ, 0xfc, !PT ;  /* 0x7f80000006067812 */ /* 0x000fe200078efcff */
[----:B------:R-:W-:Y:S06]  /*1070*/  BRA `(.L_x_41) ;  /* 0x0000000000047947 */ /* 0x000fec0003800000 */
.L_x_39:
[----:B------:R-:W-:-:S07]  /*1080*/  IMAD R6, R3, 0x800000, R6 ;  /* 0x0080000003067824 */ /* 0x000fce00078e0206 */
.L_x_41:
[----:B------:R-:W-:Y:S05]  /*1090*/  BSYNC.RECONVERGENT B2 ;  /* 0x0000000000027941 */ /* 0x000fea0003800200 */
.L_x_38:
[----:B------:R-:W-:Y:S05]  /*10a0*/  BRA `(.L_x_42) ;  /* 0x0000000000207947 */ /* 0x000fea0003800000 */
.L_x_37:
[----:B------:R-:W-:-:S04]  /*10b0*/  LOP3.LUT R6, R7, 0x80000000, R6, 0x48, !PT ;  /* 0x8000000007067812 */ /* 0x000fc800078e4806 */
[----:B------:R-:W-:Y:S01]  /*10c0*/  LOP3.LUT R6, R6, 0x7f800000, RZ, 0xfc, !PT ;  /* 0x7f80000006067812 */ /* 0x000fe200078efcff */
[----:B------:R-:W-:Y:S06]  /*10d0*/  BRA `(.L_x_42) ;  /* 0x0000000000147947 */ /* 0x000fec0003800000 */
.L_x_36:
[----:B------:R-:W-:Y:S01]  /*10e0*/  LOP3.LUT R6, R7, 0x80000000, R6, 0x48, !PT ;  /* 0x8000000007067812 */ /* 0x000fe200078e4806 */
[----:B------:R-:W-:Y:S06]  /*10f0*/  BRA `(.L_x_42) ;  /* 0x00000000000c7947 */ /* 0x000fec0003800000 */
.L_x_35:
[----:B------:R-:W0:Y:S01]  /*1100*/  MUFU.RSQ R6, -QNAN ;  /* 0xffc0000000067908 */ /* 0x000e220000001400 */
[----:B------:R-:W-:Y:S05]  /*1110*/  BRA `(.L_x_42) ;  /* 0x0000000000047947 */ /* 0x000fea0003800000 */
.L_x_34:
[----:B------:R-:W-:-:S07]  /*1120*/  FADD.FTZ R6, R0, R3 ;  /* 0x0000000300067221 */ /* 0x000fce0000010000 */
.L_x_42:
[----:B------:R-:W-:Y:S05]  /*1130*/  BSYNC.RECONVERGENT B1 ;  /* 0x0000000000017941 */ /* 0x000fea0003800200 */
.L_x_32:
[----:B------:R-:W-:Y:S02]  /*1140*/  IMAD.MOV.U32 R2, RZ, RZ, R11 ;  /* 0x000000ffff027224 */ /* 0x000fe400078e000b */
[----:B------:R-:W-:-:S04]  /*1150*/  IMAD.MOV.U32 R3, RZ, RZ, 0x0 ;  /* 0x00000000ff037424 */ /* 0x000fc800078e00ff */
[----:B0-----:R-:W-:Y:S05]  /*1160*/  RET.REL.NODEC R2 `(default_function_kernel_1) ;  /* 0xffffffec02a47950 */ /* 0x001fea0003c3ffff */
.L_x_43:
        /* <DEDUP_REMOVED lines=9> */
.L_x_45:


//--------------------- .nv.shared.reserved.0     --------------------------
	.section	.nv.shared.reserved.0,"aw",@nobits
	.weak		__nv_reservedSMEM_offset_0_alias
	.size		__nv_reservedSMEM_offset_0_alias, 0, 64
	.other		__nv_reservedSMEM_offset_0_alias,@"STO_CUDA_RESERVED_SHARED STV_DEFAULT"
__nv_reservedSMEM_offset_0_alias:
	.zero		0
	.zero		64


//--------------------- .nv.constant0.default_function_kernel --------------------------
	.section	.nv.constant0.default_function_kernel,"a",@progbits
	.sectionflags	@""
	.align	4
.nv.constant0.default_function_kernel:
	.zero		920


//--------------------- .nv.constant0.default_function_kernel_1 --------------------------
	.section	.nv.constant0.default_function_kernel_1,"a",@progbits
	.sectionflags	@""
	.align	4
.nv.constant0.default_function_kernel_1:
	.zero		920


//--------------------- SYMBOLS --------------------------

	.type		.nv.reservedSmem.offset0,@object
	.size		.nv.reservedSmem.offset0,0x4
